//
// Generated by NVIDIA NVVM Compiler
//
// Compiler Build ID: CL-36424714
// Cuda compilation tools, release 13.0, V13.0.88
// Based on NVVM 20.0.0
//

.version 9.0
.target sm_100
.address_size 64

	// .globl	_Z11childKernelPfi

.visible .entry _Z11childKernelPfi(
	.param .u64 .ptr .align 1 _Z11childKernelPfi_param_0,
	.param .u32 _Z11childKernelPfi_param_1
)
{
	.reg .pred 	%p<2>;
	.reg .b32 	%r<6>;
	.reg .b32 	%f<3>;
	.reg .b64 	%rd<5>;

	ld.param.u64 	%rd1, [_Z11childKernelPfi_param_0];
	ld.param.u32 	%r2, [_Z11childKernelPfi_param_1];
	mov.u32 	%r3, %ctaid.x;
	mov.u32 	%r4, %ntid.x;
	mov.u32 	%r5, %tid.x;
	mad.lo.s32 	%r1, %r3, %r4, %r5;
	setp.ge.s32 	%p1, %r1, %r2;
	@%p1 bra 	$L__BB0_2;
	cvta.to.global.u64 	%rd2, %rd1;
	mul.wide.s32 	%rd3, %r1, 4;
	add.s64 	%rd4, %rd2, %rd3;
	ld.global.f32 	%f1, [%rd4];
	mul.f32 	%f2, %f1, %f1;
	st.global.f32 	[%rd4], %f2;
$L__BB0_2:
	ret;

}
	// .globl	_Z12parentKernelPfi
.visible .entry _Z12parentKernelPfi(
	.param .u64 .ptr .align 1 _Z12parentKernelPfi_param_0,
	.param .u32 _Z12parentKernelPfi_param_1
)
{


	ret;

}


// ===== COMPILED SASS (sm_100) =====

	.target	sm_100

	.elftype	@"ET_EXEC"


//--------------------- .note.nv.tkinfo           --------------------------
	.section	.note.nv.tkinfo,"",@"SHT_NOTE"
	.sectionflags	@"SHF_NOTE_NV_TKINFO"
	.tkinfo
        /*0018*/ 	.word	0x00000002
        /*0030*/ 	.string	""
        /*0030*/ 	.string	"ptxas"
        /*0030*/ 	.string	"Cuda compilation tools, release 13.0, V13.0.88"
        /*0030*/ 	.string	"Build cuda_13.0.r13.0/compiler.36424714_0"
        /*0030*/ 	.string	"-arch sm_100 -m 64 "



//--------------------- .note.nv.cuinfo           --------------------------
	.section	.note.nv.cuinfo,"",@"SHT_NOTE"
	.sectionflags	@"SHF_NOTE_NV_CUINFO"
        /*0018*/ 	.short	0x0002
        /*001a*/ 	.short	0x0064
        /*001c*/ 	.short	0x0082
	.zero		2


//--------------------- .nv.info                  --------------------------
	.section	.nv.info,"",@"SHT_CUDA_INFO"
	.align	4


	//----- nvinfo : EIATTR_REGCOUNT
	.align		4
        /*0000*/ 	.byte	0x04, 0x2f
        /*0002*/ 	.short	(.L_1 - .L_0)
	.align		4
.L_0:
        /*0004*/ 	.word	index@(_Z11childKernelPfi)
        /*0008*/ 	.word	0x00000008


	//----- nvinfo : EIATTR_FRAME_SIZE
	.align		4
.L_1:
        /*000c*/ 	.byte	0x04, 0x11
        /*000e*/ 	.short	(.L_3 - .L_2)
	.align		4
.L_2:
        /*0010*/ 	.word	index@(_Z11childKernelPfi)
        /*0014*/ 	.word	0x00000000


	//----- nvinfo : EIATTR_REGCOUNT
	.align		4
.L_3:
        /*0018*/ 	.byte	0x04, 0x2f
        /*001a*/ 	.short	(.L_5 - .L_4)
	.align		4
.L_4:
        /*001c*/ 	.word	index@(_Z12parentKernelPfi)
        /*0020*/ 	.word	0x00000004


	//----- nvinfo : EIATTR_FRAME_SIZE
	.align		4
.L_5:
        /*0024*/ 	.byte	0x04, 0x11
        /*0026*/ 	.short	(.L_7 - .L_6)
	.align		4
.L_6:
        /*0028*/ 	.word	index@(_Z12parentKernelPfi)
        /*002c*/ 	.word	0x00000000


	//----- nvinfo : EIATTR_MIN_STACK_SIZE
	.align		4
.L_7:
        /*0030*/ 	.byte	0x04, 0x12
        /*0032*/ 	.short	(.L_9 - .L_8)
	.align		4
.L_8:
        /*0034*/ 	.word	index@(_Z12parentKernelPfi)
        /*0038*/ 	.word	0x00000000


	//----- nvinfo : EIATTR_MIN_STACK_SIZE
	.align		4
.L_9:
        /*003c*/ 	.byte	0x04, 0x12
        /*003e*/ 	.short	(.L_11 - .L_10)
	.align		4
.L_10:
        /*0040*/ 	.word	index@(_Z11childKernelPfi)
        /*0044*/ 	.word	0x00000000
.L_11:


//--------------------- .nv.compat                --------------------------
	.section	.nv.compat,"",@"SHT_CUDA_COMPAT_INFO"
	.align	4
        /*0000*/ 	.byte	0x02, 0x09, 0x00, 0x00, 0x02, 0x02, 0x01, 0x00, 0x02, 0x05, 0x05, 0x00, 0x03, 0x07, 0x01, 0x01
        /*0010*/ 	.byte	0x02, 0x03, 0x00, 0x00, 0x02, 0x06, 0x01, 0x00, 0x04, 0x0b, 0x08, 0x00, 0x09, 0x00, 0x00, 0x00
        /*0020*/ 	.byte	0x00, 0x00, 0x00, 0x00


//--------------------- .nv.info._Z12parentKernelPfi --------------------------
	.section	.nv.info._Z12parentKernelPfi,"",@"SHT_CUDA_INFO"
	.sectionflags	@""
	.align	4


	//----- nvinfo : EIATTR_CUDA_API_VERSION
	.align		4
        /*0000*/ 	.byte	0x04, 0x37
        /*0002*/ 	.short	(.L_13 - .L_12)
.L_12:
        /*0004*/ 	.word	0x00000082


	//----- nvinfo : EIATTR_KPARAM_INFO
	.align		4
.L_13:
        /*0008*/ 	.byte	0x04, 0x17
        /*000a*/ 	.short	(.L_15 - .L_14)
.L_14:
        /*000c*/ 	.word	0x00000000
        /*0010*/ 	.short	0x0001
        /*0012*/ 	.short	0x0008
        /*0014*/ 	.byte	0x00, 0xf0, 0x11, 0x00


	//----- nvinfo : EIATTR_KPARAM_INFO
	.align		4
.L_15:
        /*0018*/ 	.byte	0x04, 0x17
        /*001a*/ 	.short	(.L_17 - .L_16)
.L_16:
        /*001c*/ 	.word	0x00000000
        /*0020*/ 	.short	0x0000
        /*0022*/ 	.short	0x0000
        /*0024*/ 	.byte	0x00, 0xf5, 0x21, 0x00


	//----- nvinfo : EIATTR_SPARSE_MMA_MASK
	.align		4
.L_17:
        /*0028*/ 	.byte	0x03, 0x50
        /*002a*/ 	.short	0x0000


	//----- nvinfo : EIATTR_MAXREG_COUNT
	.align		4
        /*002c*/ 	.byte	0x03, 0x1b
        /*002e*/ 	.short	0x00ff


	//----- nvinfo : EIATTR_MERCURY_ISA_VERSION
	.align		4
        /*0030*/ 	.byte	0x03, 0x5f
        /*0032*/ 	.short	0x0101


	//----- nvinfo : EIATTR_VRC_CTA_INIT_COUNT
	.align		4
        /*0034*/ 	.byte	0x02, 0x4a
	.zero		1
	.zero		1


	//----- nvinfo : EIATTR_EXIT_INSTR_OFFSETS
	.align		4
        /*0038*/ 	.byte	0x04, 0x1c
        /*003a*/ 	.short	(.L_19 - .L_18)


	//   ....[0]....
.L_18:
        /*003c*/ 	.word	0x00000010


	//----- nvinfo : EIATTR_CBANK_PARAM_SIZE
	.align		4
.L_19:
        /*0040*/ 	.byte	0x03, 0x19
        /*0042*/ 	.short	0x000c


	//----- nvinfo : EIATTR_PARAM_CBANK
	.align		4
        /*0044*/ 	.byte	0x04, 0x0a
        /*0046*/ 	.short	(.L_21 - .L_20)
	.align		4
.L_20:
        /*0048*/ 	.word	index@(.nv.constant0._Z12parentKernelPfi)
        /*004c*/ 	.short	0x0380
        /*004e*/ 	.short	0x000c


	//----- nvinfo : EIATTR_SW_WAR
	.align		4
.L_21:
        /*0050*/ 	.byte	0x04, 0x36
        /*0052*/ 	.short	(.L_23 - .L_22)
.L_22:
        /*0054*/ 	.word	0x00000008
.L_23:


//--------------------- .nv.info._Z11childKernelPfi --------------------------
	.section	.nv.info._Z11childKernelPfi,"",@"SHT_CUDA_INFO"
	.sectionflags	@""
	.align	4


	//----- nvinfo : EIATTR_CUDA_API_VERSION
	.align		4
        /*0000*/ 	.byte	0x04, 0x37
        /*0002*/ 	.short	(.L_25 - .L_24)
.L_24:
        /*0004*/ 	.word	0x00000082


	//----- nvinfo : EIATTR_KPARAM_INFO
	.align		4
.L_25:
        /*0008*/ 	.byte	0x04, 0x17
        /*000a*/ 	.short	(.L_27 - .L_26)
.L_26:
        /*000c*/ 	.word	0x00000000
        /*0010*/ 	.short	0x0001
        /*0012*/ 	.short	0x0008
        /*0014*/ 	.byte	0x00, 0xf0, 0x11, 0x00


	//----- nvinfo : EIATTR_KPARAM_INFO
	.align		4
.L_27:
        /*0018*/ 	.byte	0x04, 0x17
        /*001a*/ 	.short	(.L_29 - .L_28)
.L_28:
        /*001c*/ 	.word	0x00000000
        /*0020*/ 	.short	0x0000
        /*0022*/ 	.short	0x0000
        /*0024*/ 	.byte	0x00, 0xf5, 0x21, 0x00


	//----- nvinfo : EIATTR_SPARSE_MMA_MASK
	.align		4
.L_29:
        /*0028*/ 	.byte	0x03, 0x50
        /*002a*/ 	.short	0x0000


	//----- nvinfo : EIATTR_MAXREG_COUNT
	.align		4
        /*002c*/ 	.byte	0x03, 0x1b
        /*002e*/ 	.short	0x00ff


	//----- nvinfo : EIATTR_MERCURY_ISA_VERSION
	.align		4
        /*0030*/ 	.byte	0x03, 0x5f
        /*0032*/ 	.short	0x0101


	//----- nvinfo : EIATTR_VRC_CTA_INIT_COUNT
	.align		4
        /*0034*/ 	.byte	0x02, 0x4a
	.zero		1
	.zero		1


	//----- nvinfo : EIATTR_EXIT_INSTR_OFFSETS
	.align		4
        /*0038*/ 	.byte	0x04, 0x1c
        /*003a*/ 	.short	(.L_31 - .L_30)


	//   ....[0]....
.L_30:
        /*003c*/ 	.word	0x00000070


	//   ....[1]....
        /*0040*/ 	.word	0x000000e0


	//----- nvinfo : EIATTR_CBANK_PARAM_SIZE
	.align		4
.L_31:
        /*0044*/ 	.byte	0x03, 0x19
        /*0046*/ 	.short	0x000c


	//----- nvinfo : EIATTR_PARAM_CBANK
	.align		4
        /*0048*/ 	.byte	0x04, 0x0a
        /*004a*/ 	.short	(.L_33 - .L_32)
	.align		4
.L_32:
        /*004c*/ 	.word	index@(.nv.constant0._Z11childKernelPfi)
        /*0050*/ 	.short	0x0380
        /*0052*/ 	.short	0x000c


	//----- nvinfo : EIATTR_SW_WAR
	.align		4
.L_33:
        /*0054*/ 	.byte	0x04, 0x36
        /*0056*/ 	.short	(.L_35 - .L_34)
.L_34:
        /*0058*/ 	.word	0x00000008
.L_35:


//--------------------- .nv.callgraph             --------------------------
	.section	.nv.callgraph,"",@"SHT_CUDA_CALLGRAPH"
	.align	4
	.sectionentsize	8
	.align		4
        /*0000*/ 	.word	0x00000000
	.align		4
        /*0004*/ 	.word	0xffffffff
	.align		4
        /*0008*/ 	.word	0x00000000
	.align		4
        /*000c*/ 	.word	0xfffffffe
	.align		4
        /*0010*/ 	.word	0x00000000
	.align		4
        /*0014*/ 	.word	0xfffffffd
	.align		4
        /*0018*/ 	.word	0x00000000
	.align		4
        /*001c*/ 	.word	0xfffffffc


//--------------------- .text._Z12parentKernelPfi --------------------------
	.section	.text._Z12parentKernelPfi,"ax",@progbits
	.align	128
        .global         _Z12parentKernelPfi
        .type           _Z12parentKernelPfi,@function
        .size           _Z12parentKernelPfi,(.L_x_2 - _Z12parentKernelPfi)
        .other          _Z12parentKernelPfi,@"STO_CUDA_ENTRY STV_DEFAULT"
_Z12parentKernelPfi:
.text._Z12parentKernelPfi:
[----:B------:R-:W-:Y:S01]  /*0000*/  LDC R1, c[0x0][0x37c] ;  /* 0x0000df00ff017b82 */ /* 0x000fe20000000800 */
[----:B------:R-:W-:Y:S05]  /*0010*/  EXIT ;  /* 0x000000000000794d */ /* 0x000fea0003800000 */
.L_x_0:
[----:B------:R-:W-:-:S00]  /*0020*/  BRA `(.L_x_0) ;  /* 0xfffffffc00fc7947 */ /* 0x000fc0000383ffff */
[----:B------:R-:W-:-:S00]  /*0030*/  NOP ;  /* 0x0000000000007918 */ /* 0x000fc00000000000 */
        /* <DEDUP_REMOVED lines=12> */
.L_x_2:


//--------------------- .text._Z11childKernelPfi  --------------------------
	.section	.text._Z11childKernelPfi,"ax",@progbits
	.align	128
        .global         _Z11childKernelPfi
        .type           _Z11childKernelPfi,@function
        .size           _Z11childKernelPfi,(.L_x_3 - _Z11childKernelPfi)
        .other          _Z11childKernelPfi,@"STO_CUDA_ENTRY STV_DEFAULT"
_Z11childKernelPfi:
.text._Z11childKernelPfi:
[----:B------:R-:W-:Y:S01]  /*0000*/  LDC R1, c[0x0][0x37c] ;  /* 0x0000df00ff017b82 */ /* 0x000fe20000000800 */
[----:B------:R-:W0:Y:S07]  /*0010*/  S2R R0, SR_TID.X ;  /* 0x0000000000007919 */ /* 0x000e2e0000002100 */
[----:B------:R-:W0:Y:S01]  /*0020*/  S2UR UR4, SR_CTAID.X ;  /* 0x00000000000479c3 */ /* 0x000e220000002500 */
[----:B------:R-:W1:Y:S07]  /*0030*/  LDCU UR5, c[0x0][0x388] ;  /* 0x00007100ff0577ac */ /* 0x000e6e0008000800 */
[----:B------:R-:W0:Y:S02]  /*0040*/  LDC R5, c[0x0][0x360] ;  /* 0x0000d800ff057b82 */ /* 0x000e240000000800 */
[----:B0-----:R-:W-:-:S05]  /*0050*/  IMAD R5, R5, UR4, R0 ;  /* 0x0000000405057c24 */ /* 0x001fca000f8e0200 */
[----:B-1----:R-:W-:-:S13]  /*0060*/  ISETP.GE.AND P0, PT, R5, UR5, PT ;  /* 0x0000000505007c0c */ /* 0x002fda000bf06270 */
[----:B------:R-:W-:Y:S05]  /*0070*/  @P0 EXIT ;  /* 0x000000000000094d */ /* 0x000fea0003800000 */
[----:B------:R-:W0:Y:S01]  /*0080*/  LDC.64 R2, c[0x0][0x380] ;  /* 0x0000e000ff027b82 */ /* 0x000e220000000a00 */
[----:B------:R-:W1:Y:S01]  /*0090*/  LDCU.64 UR4, c[0x0][0x358] ;  /* 0x00006b00ff0477ac */ /* 0x000e620008000a00 */
[----:B0-----:R-:W-:-:S05]  /*00a0*/  IMAD.WIDE R2, R5, 0x4, R2 ;  /* 0x0000000405027825 */ /* 0x001fca00078e0202 */
[----:B-1----:R-:W2:Y:S02]  /*00b0*/  LDG.E R0, desc[UR4][R2.64] ;  /* 0x0000000402007981 */ /* 0x002ea4000c1e1900 */
[----:B--2---:R-:W-:-:S05]  /*00c0*/  FMUL R5, R0, R0 ;  /* 0x0000000000057220 */ /* 0x004fca0000400000 */
[----:B------:R-:W-:Y:S01]  /*00d0*/  STG.E desc[UR4][R2.64], R5 ;  /* 0x0000000502007986 */ /* 0x000fe2000c101904 */
[----:B------:R-:W-:Y:S05]  /*00e0*/  EXIT ;  /* 0x000000000000794d */ /* 0x000fea0003800000 */
.L_x_1:
        /* <DEDUP_REMOVED lines=9> */
.L_x_3:


//--------------------- .nv.shared.reserved.0     --------------------------
	.section	.nv.shared.reserved.0,"aw",@nobits
	.weak		__nv_reservedSMEM_offset_0_alias
	.size		__nv_reservedSMEM_offset_0_alias, 0, 64
	.other		__nv_reservedSMEM_offset_0_alias,@"STO_CUDA_RESERVED_SHARED STV_DEFAULT"
__nv_reservedSMEM_offset_0_alias:
	.zero		0
	.zero		64


//--------------------- .nv.constant0._Z12parentKernelPfi --------------------------
	.section	.nv.constant0._Z12parentKernelPfi,"a",@progbits
	.sectionflags	@""
	.align	4
.nv.constant0._Z12parentKernelPfi:
	.zero		908


//--------------------- .nv.constant0._Z11childKernelPfi --------------------------
	.section	.nv.constant0._Z11childKernelPfi,"a",@progbits
	.sectionflags	@""
	.align	4
.nv.constant0._Z11childKernelPfi:
	.zero		908


//--------------------- SYMBOLS --------------------------

	.type		.nv.reservedSmem.offset0,@object
	.size		.nv.reservedSmem.offset0,0x4
